//
// Generated by NVIDIA NVVM Compiler
//
// Compiler Build ID: CL-36424714
// Cuda compilation tools, release 13.0, V13.0.88
// Based on NVVM 20.0.0
//

.version 9.0
.target sm_100
.address_size 64

	// .globl	_Z6conv1dPfS_S_iii
.extern .shared .align 16 .b8 shared_input[];

.visible .entry _Z6conv1dPfS_S_iii(
	.param .u64 .ptr .align 1 _Z6conv1dPfS_S_iii_param_0,
	.param .u64 .ptr .align 1 _Z6conv1dPfS_S_iii_param_1,
	.param .u64 .ptr .align 1 _Z6conv1dPfS_S_iii_param_2,
	.param .u32 _Z6conv1dPfS_S_iii_param_3,
	.param .u32 _Z6conv1dPfS_S_iii_param_4,
	.param .u32 _Z6conv1dPfS_S_iii_param_5
)
{
	.reg .pred 	%p<22>;
	.reg .b32 	%r<103>;
	.reg .b32 	%f<117>;
	.reg .b64 	%rd<32>;

	ld.param.u64 	%rd11, [_Z6conv1dPfS_S_iii_param_0];
	ld.param.u64 	%rd12, [_Z6conv1dPfS_S_iii_param_1];
	ld.param.u64 	%rd10, [_Z6conv1dPfS_S_iii_param_2];
	ld.param.u32 	%r48, [_Z6conv1dPfS_S_iii_param_3];
	ld.param.u32 	%r49, [_Z6conv1dPfS_S_iii_param_4];
	ld.param.u32 	%r50, [_Z6conv1dPfS_S_iii_param_5];
	cvta.to.global.u64 	%rd1, %rd11;
	cvta.to.global.u64 	%rd2, %rd12;
	mov.u32 	%r1, %ntid.x;
	mov.u32 	%r51, %ctaid.x;
	mul.lo.s32 	%r2, %r51, %r1;
	mov.u32 	%r3, %tid.x;
	add.s32 	%r4, %r2, %r3;
	add.s32 	%r52, %r1, %r49;
	add.s32 	%r5, %r52, -1;
	setp.ge.s32 	%p1, %r3, %r5;
	@%p1 bra 	$L__BB0_17;
	add.s32 	%r53, %r3, %r1;
	max.u32 	%r54, %r5, %r53;
	setp.lt.u32 	%p2, %r53, %r5;
	selp.u32 	%r55, 1, 0, %p2;
	add.s32 	%r56, %r53, %r55;
	sub.s32 	%r57, %r54, %r56;
	div.u32 	%r58, %r57, %r1;
	add.s32 	%r6, %r58, %r55;
	and.b32  	%r59, %r6, 3;
	setp.eq.s32 	%p3, %r59, 3;
	mov.u32 	%r95, %r3;
	@%p3 bra 	$L__BB0_6;
	add.s32 	%r60, %r6, 1;
	and.b32  	%r61, %r60, 3;
	shl.b32 	%r62, %r3, 2;
	mov.u32 	%r63, shared_input;
	add.s32 	%r93, %r63, %r62;
	shl.b32 	%r8, %r1, 2;
	neg.s32 	%r91, %r61;
	mad.lo.s32 	%r95, %r1, %r61, %r3;
	mov.u32 	%r92, %r4;
$L__BB0_3:
	.pragma "nounroll";
	mul.wide.s32 	%rd13, %r92, 4;
	add.s64 	%rd3, %rd1, %rd13;
	setp.ge.s32 	%p4, %r92, %r48;
	@%p4 bra 	$L__BB0_5;
	ld.global.f32 	%f14, [%rd3];
	st.shared.f32 	[%r93], %f14;
$L__BB0_5:
	add.s32 	%r93, %r93, %r8;
	add.s32 	%r92, %r92, %r1;
	add.s32 	%r91, %r91, 1;
	setp.ne.s32 	%p5, %r91, 0;
	@%p5 bra 	$L__BB0_3;
$L__BB0_6:
	setp.lt.u32 	%p6, %r6, 3;
	@%p6 bra 	$L__BB0_17;
	mov.u32 	%r65, shared_input;
$L__BB0_8:
	add.s32 	%r19, %r95, %r2;
	setp.ge.s32 	%p7, %r19, %r48;
	@%p7 bra 	$L__BB0_10;
	mul.wide.s32 	%rd14, %r19, 4;
	add.s64 	%rd15, %rd1, %rd14;
	ld.global.f32 	%f15, [%rd15];
	shl.b32 	%r64, %r95, 2;
	add.s32 	%r66, %r65, %r64;
	st.shared.f32 	[%r66], %f15;
$L__BB0_10:
	add.s32 	%r20, %r95, %r1;
	add.s32 	%r21, %r19, %r1;
	setp.ge.s32 	%p8, %r21, %r48;
	@%p8 bra 	$L__BB0_12;
	mul.wide.s32 	%rd16, %r21, 4;
	add.s64 	%rd17, %rd1, %rd16;
	ld.global.f32 	%f16, [%rd17];
	shl.b32 	%r67, %r20, 2;
	add.s32 	%r69, %r65, %r67;
	st.shared.f32 	[%r69], %f16;
$L__BB0_12:
	add.s32 	%r22, %r20, %r1;
	add.s32 	%r23, %r21, %r1;
	setp.ge.s32 	%p9, %r23, %r48;
	@%p9 bra 	$L__BB0_14;
	mul.wide.s32 	%rd18, %r23, 4;
	add.s64 	%rd19, %rd1, %rd18;
	ld.global.f32 	%f17, [%rd19];
	shl.b32 	%r70, %r22, 2;
	add.s32 	%r72, %r65, %r70;
	st.shared.f32 	[%r72], %f17;
$L__BB0_14:
	add.s32 	%r24, %r22, %r1;
	add.s32 	%r25, %r23, %r1;
	setp.ge.s32 	%p10, %r25, %r48;
	@%p10 bra 	$L__BB0_16;
	mul.wide.s32 	%rd20, %r25, 4;
	add.s64 	%rd21, %rd1, %rd20;
	ld.global.f32 	%f18, [%rd21];
	shl.b32 	%r73, %r24, 2;
	add.s32 	%r75, %r65, %r73;
	st.shared.f32 	[%r75], %f18;
$L__BB0_16:
	add.s32 	%r95, %r24, %r1;
	setp.lt.s32 	%p11, %r95, %r5;
	@%p11 bra 	$L__BB0_8;
$L__BB0_17:
	bar.sync 	0;
	setp.ge.s32 	%p12, %r4, %r50;
	@%p12 bra 	$L__BB0_32;
	setp.lt.s32 	%p13, %r49, 1;
	mov.f32 	%f116, 0f00000000;
	@%p13 bra 	$L__BB0_31;
	and.b32  	%r27, %r49, 15;
	setp.lt.u32 	%p14, %r49, 16;
	mov.f32 	%f116, 0f00000000;
	mov.b32 	%r99, 0;
	@%p14 bra 	$L__BB0_22;
	and.b32  	%r99, %r49, 2147483632;
	neg.s32 	%r97, %r99;
	shl.b32 	%r77, %r3, 2;
	mov.u32 	%r78, shared_input;
	add.s32 	%r79, %r77, %r78;
	add.s32 	%r96, %r79, 32;
	add.s64 	%rd30, %rd2, 32;
	mov.f32 	%f116, 0f00000000;
$L__BB0_21:
	.pragma "nounroll";
	ld.shared.f32 	%f23, [%r96+-32];
	ld.global.f32 	%f24, [%rd30+-32];
	fma.rn.f32 	%f25, %f23, %f24, %f116;
	ld.shared.f32 	%f26, [%r96+-28];
	ld.global.f32 	%f27, [%rd30+-28];
	fma.rn.f32 	%f28, %f26, %f27, %f25;
	ld.shared.f32 	%f29, [%r96+-24];
	ld.global.f32 	%f30, [%rd30+-24];
	fma.rn.f32 	%f31, %f29, %f30, %f28;
	ld.shared.f32 	%f32, [%r96+-20];
	ld.global.f32 	%f33, [%rd30+-20];
	fma.rn.f32 	%f34, %f32, %f33, %f31;
	ld.shared.f32 	%f35, [%r96+-16];
	ld.global.f32 	%f36, [%rd30+-16];
	fma.rn.f32 	%f37, %f35, %f36, %f34;
	ld.shared.f32 	%f38, [%r96+-12];
	ld.global.f32 	%f39, [%rd30+-12];
	fma.rn.f32 	%f40, %f38, %f39, %f37;
	ld.shared.f32 	%f41, [%r96+-8];
	ld.global.f32 	%f42, [%rd30+-8];
	fma.rn.f32 	%f43, %f41, %f42, %f40;
	ld.shared.f32 	%f44, [%r96+-4];
	ld.global.f32 	%f45, [%rd30+-4];
	fma.rn.f32 	%f46, %f44, %f45, %f43;
	ld.shared.f32 	%f47, [%r96];
	ld.global.f32 	%f48, [%rd30];
	fma.rn.f32 	%f49, %f47, %f48, %f46;
	ld.shared.f32 	%f50, [%r96+4];
	ld.global.f32 	%f51, [%rd30+4];
	fma.rn.f32 	%f52, %f50, %f51, %f49;
	ld.shared.f32 	%f53, [%r96+8];
	ld.global.f32 	%f54, [%rd30+8];
	fma.rn.f32 	%f55, %f53, %f54, %f52;
	ld.shared.f32 	%f56, [%r96+12];
	ld.global.f32 	%f57, [%rd30+12];
	fma.rn.f32 	%f58, %f56, %f57, %f55;
	ld.shared.f32 	%f59, [%r96+16];
	ld.global.f32 	%f60, [%rd30+16];
	fma.rn.f32 	%f61, %f59, %f60, %f58;
	ld.shared.f32 	%f62, [%r96+20];
	ld.global.f32 	%f63, [%rd30+20];
	fma.rn.f32 	%f64, %f62, %f63, %f61;
	ld.shared.f32 	%f65, [%r96+24];
	ld.global.f32 	%f66, [%rd30+24];
	fma.rn.f32 	%f67, %f65, %f66, %f64;
	ld.shared.f32 	%f68, [%r96+28];
	ld.global.f32 	%f69, [%rd30+28];
	fma.rn.f32 	%f116, %f68, %f69, %f67;
	add.s32 	%r97, %r97, 16;
	add.s32 	%r96, %r96, 64;
	add.s64 	%rd30, %rd30, 64;
	setp.ne.s32 	%p15, %r97, 0;
	@%p15 bra 	$L__BB0_21;
$L__BB0_22:
	setp.eq.s32 	%p16, %r27, 0;
	@%p16 bra 	$L__BB0_31;
	and.b32  	%r36, %r49, 7;
	setp.lt.u32 	%p17, %r27, 8;
	@%p17 bra 	$L__BB0_25;
	add.s32 	%r80, %r99, %r3;
	shl.b32 	%r81, %r80, 2;
	mov.u32 	%r82, shared_input;
	add.s32 	%r83, %r82, %r81;
	ld.shared.f32 	%f71, [%r83];
	mul.wide.u32 	%rd22, %r99, 4;
	add.s64 	%rd23, %rd2, %rd22;
	ld.global.f32 	%f72, [%rd23];
	fma.rn.f32 	%f73, %f71, %f72, %f116;
	ld.shared.f32 	%f74, [%r83+4];
	ld.global.f32 	%f75, [%rd23+4];
	fma.rn.f32 	%f76, %f74, %f75, %f73;
	ld.shared.f32 	%f77, [%r83+8];
	ld.global.f32 	%f78, [%rd23+8];
	fma.rn.f32 	%f79, %f77, %f78, %f76;
	ld.shared.f32 	%f80, [%r83+12];
	ld.global.f32 	%f81, [%rd23+12];
	fma.rn.f32 	%f82, %f80, %f81, %f79;
	ld.shared.f32 	%f83, [%r83+16];
	ld.global.f32 	%f84, [%rd23+16];
	fma.rn.f32 	%f85, %f83, %f84, %f82;
	ld.shared.f32 	%f86, [%r83+20];
	ld.global.f32 	%f87, [%rd23+20];
	fma.rn.f32 	%f88, %f86, %f87, %f85;
	ld.shared.f32 	%f89, [%r83+24];
	ld.global.f32 	%f90, [%rd23+24];
	fma.rn.f32 	%f91, %f89, %f90, %f88;
	ld.shared.f32 	%f92, [%r83+28];
	ld.global.f32 	%f93, [%rd23+28];
	fma.rn.f32 	%f116, %f92, %f93, %f91;
	add.s32 	%r99, %r99, 8;
$L__BB0_25:
	setp.eq.s32 	%p18, %r36, 0;
	@%p18 bra 	$L__BB0_31;
	and.b32  	%r39, %r49, 3;
	setp.lt.u32 	%p19, %r36, 4;
	@%p19 bra 	$L__BB0_28;
	add.s32 	%r84, %r99, %r3;
	shl.b32 	%r85, %r84, 2;
	mov.u32 	%r86, shared_input;
	add.s32 	%r87, %r86, %r85;
	ld.shared.f32 	%f95, [%r87];
	mul.wide.u32 	%rd24, %r99, 4;
	add.s64 	%rd25, %rd2, %rd24;
	ld.global.f32 	%f96, [%rd25];
	fma.rn.f32 	%f97, %f95, %f96, %f116;
	ld.shared.f32 	%f98, [%r87+4];
	ld.global.f32 	%f99, [%rd25+4];
	fma.rn.f32 	%f100, %f98, %f99, %f97;
	ld.shared.f32 	%f101, [%r87+8];
	ld.global.f32 	%f102, [%rd25+8];
	fma.rn.f32 	%f103, %f101, %f102, %f100;
	ld.shared.f32 	%f104, [%r87+12];
	ld.global.f32 	%f105, [%rd25+12];
	fma.rn.f32 	%f116, %f104, %f105, %f103;
	add.s32 	%r99, %r99, 4;
$L__BB0_28:
	setp.eq.s32 	%p20, %r39, 0;
	@%p20 bra 	$L__BB0_31;
	mul.wide.u32 	%rd26, %r99, 4;
	add.s64 	%rd31, %rd2, %rd26;
	add.s32 	%r88, %r3, %r99;
	shl.b32 	%r89, %r88, 2;
	mov.u32 	%r90, shared_input;
	add.s32 	%r102, %r90, %r89;
	neg.s32 	%r101, %r39;
$L__BB0_30:
	.pragma "nounroll";
	ld.shared.f32 	%f106, [%r102];
	ld.global.f32 	%f107, [%rd31];
	fma.rn.f32 	%f116, %f106, %f107, %f116;
	add.s64 	%rd31, %rd31, 4;
	add.s32 	%r102, %r102, 4;
	add.s32 	%r101, %r101, 1;
	setp.ne.s32 	%p21, %r101, 0;
	@%p21 bra 	$L__BB0_30;
$L__BB0_31:
	cvta.to.global.u64 	%rd27, %rd10;
	mul.wide.s32 	%rd28, %r4, 4;
	add.s64 	%rd29, %rd27, %rd28;
	st.global.f32 	[%rd29], %f116;
$L__BB0_32:
	ret;

}


// ===== COMPILED SASS (sm_100) =====

	.target	sm_100

	.elftype	@"ET_EXEC"


//--------------------- .note.nv.tkinfo           --------------------------
	.section	.note.nv.tkinfo,"",@"SHT_NOTE"
	.sectionflags	@"SHF_NOTE_NV_TKINFO"
	.tkinfo
        /*0018*/ 	.word	0x00000002
        /*0030*/ 	.string	""
        /*0030*/ 	.string	"ptxas"
        /*0030*/ 	.string	"Cuda compilation tools, release 13.0, V13.0.88"
        /*0030*/ 	.string	"Build cuda_13.0.r13.0/compiler.36424714_0"
        /*0030*/ 	.string	"-arch sm_100 -m 64 "



//--------------------- .note.nv.cuinfo           --------------------------
	.section	.note.nv.cuinfo,"",@"SHT_NOTE"
	.sectionflags	@"SHF_NOTE_NV_CUINFO"
        /*0018*/ 	.short	0x0002
        /*001a*/ 	.short	0x0064
        /*001c*/ 	.short	0x0082
	.zero		2


//--------------------- .nv.info                  --------------------------
	.section	.nv.info,"",@"SHT_CUDA_INFO"
	.align	4


	//----- nvinfo : EIATTR_REGCOUNT
	.align		4
        /*0000*/ 	.byte	0x04, 0x2f
        /*0002*/ 	.short	(.L_1 - .L_0)
	.align		4
.L_0:
        /*0004*/ 	.word	index@(_Z6conv1dPfS_S_iii)
        /*0008*/ 	.word	0x00000020


	//----- nvinfo : EIATTR_FRAME_SIZE
	.align		4
.L_1:
        /*000c*/ 	.byte	0x04, 0x11
        /*000e*/ 	.short	(.L_3 - .L_2)
	.align		4
.L_2:
        /*0010*/ 	.word	index@(_Z6conv1dPfS_S_iii)
        /*0014*/ 	.word	0x00000000


	//----- nvinfo : EIATTR_MIN_STACK_SIZE
	.align		4
.L_3:
        /*0018*/ 	.byte	0x04, 0x12
        /*001a*/ 	.short	(.L_5 - .L_4)
	.align		4
.L_4:
        /*001c*/ 	.word	index@(_Z6conv1dPfS_S_iii)
        /*0020*/ 	.word	0x00000000
.L_5:


//--------------------- .nv.compat                --------------------------
	.section	.nv.compat,"",@"SHT_CUDA_COMPAT_INFO"
	.align	4
        /*0000*/ 	.byte	0x02, 0x09, 0x00, 0x00, 0x02, 0x02, 0x01, 0x00, 0x02, 0x05, 0x05, 0x00, 0x03, 0x07, 0x01, 0x01
        /*0010*/ 	.byte	0x02, 0x03, 0x00, 0x00, 0x02, 0x06, 0x01, 0x00, 0x04, 0x0b, 0x08, 0x00, 0x09, 0x00, 0x00, 0x00
        /*0020*/ 	.byte	0x00, 0x00, 0x00, 0x00


//--------------------- .nv.info._Z6conv1dPfS_S_iii --------------------------
	.section	.nv.info._Z6conv1dPfS_S_iii,"",@"SHT_CUDA_INFO"
	.sectionflags	@""
	.align	4


	//----- nvinfo : EIATTR_CUDA_API_VERSION
	.align		4
        /*0000*/ 	.byte	0x04, 0x37
        /*0002*/ 	.short	(.L_7 - .L_6)
.L_6:
        /*0004*/ 	.word	0x00000082


	//----- nvinfo : EIATTR_KPARAM_INFO
	.align		4
.L_7:
        /*0008*/ 	.byte	0x04, 0x17
        /*000a*/ 	.short	(.L_9 - .L_8)
.L_8:
        /*000c*/ 	.word	0x00000000
        /*0010*/ 	.short	0x0005
        /*0012*/ 	.short	0x0020
        /*0014*/ 	.byte	0x00, 0xf0, 0x11, 0x00


	//----- nvinfo : EIATTR_KPARAM_INFO
	.align		4
.L_9:
        /*0018*/ 	.byte	0x04, 0x17
        /*001a*/ 	.short	(.L_11 - .L_10)
.L_10:
        /*001c*/ 	.word	0x00000000
        /*0020*/ 	.short	0x0004
        /*0022*/ 	.short	0x001c
        /*0024*/ 	.byte	0x00, 0xf0, 0x11, 0x00


	//----- nvinfo : EIATTR_KPARAM_INFO
	.align		4
.L_11:
        /*0028*/ 	.byte	0x04, 0x17
        /*002a*/ 	.short	(.L_13 - .L_12)
.L_12:
        /*002c*/ 	.word	0x00000000
        /*0030*/ 	.short	0x0003
        /*0032*/ 	.short	0x0018
        /*0034*/ 	.byte	0x00, 0xf0, 0x11, 0x00


	//----- nvinfo : EIATTR_KPARAM_INFO
	.align		4
.L_13:
        /*0038*/ 	.byte	0x04, 0x17
        /*003a*/ 	.short	(.L_15 - .L_14)
.L_14:
        /*003c*/ 	.word	0x00000000
        /*0040*/ 	.short	0x0002
        /*0042*/ 	.short	0x0010
        /*0044*/ 	.byte	0x00, 0xf5, 0x21, 0x00


	//----- nvinfo : EIATTR_KPARAM_INFO
	.align		4
.L_15:
        /*0048*/ 	.byte	0x04, 0x17
        /*004a*/ 	.short	(.L_17 - .L_16)
.L_16:
        /*004c*/ 	.word	0x00000000
        /*0050*/ 	.short	0x0001
        /*0052*/ 	.short	0x0008
        /*0054*/ 	.byte	0x00, 0xf5, 0x21, 0x00


	//----- nvinfo : EIATTR_KPARAM_INFO
	.align		4
.L_17:
        /*0058*/ 	.byte	0x04, 0x17
        /*005a*/ 	.short	(.L_19 - .L_18)
.L_18:
        /*005c*/ 	.word	0x00000000
        /*0060*/ 	.short	0x0000
        /*0062*/ 	.short	0x0000
        /*0064*/ 	.byte	0x00, 0xf5, 0x21, 0x00


	//----- nvinfo : EIATTR_SPARSE_MMA_MASK
	.align		4
.L_19:
        /*0068*/ 	.byte	0x03, 0x50
        /*006a*/ 	.short	0x0000


	//----- nvinfo : EIATTR_MAXREG_COUNT
	.align		4
        /*006c*/ 	.byte	0x03, 0x1b
        /*006e*/ 	.short	0x00ff


	//----- nvinfo : EIATTR_NUM_BARRIERS
	.align		4
        /*0070*/ 	.byte	0x02, 0x4c
        /*0072*/ 	.byte	0x01
	.zero		1


	//----- nvinfo : EIATTR_MERCURY_ISA_VERSION
	.align		4
        /*0074*/ 	.byte	0x03, 0x5f
        /*0076*/ 	.short	0x0101


	//----- nvinfo : EIATTR_VRC_CTA_INIT_COUNT
	.align		4
        /*0078*/ 	.byte	0x02, 0x4a
	.zero		1
	.zero		1


	//----- nvinfo : EIATTR_EXIT_INSTR_OFFSETS
	.align		4
        /*007c*/ 	.byte	0x04, 0x1c
        /*007e*/ 	.short	(.L_21 - .L_20)


	//   ....[0]....
.L_20:
        /*0080*/ 	.word	0x000006a0


	//   ....[1]....
        /*0084*/ 	.word	0x000010e0


	//----- nvinfo : EIATTR_CRS_STACK_SIZE
	.align		4
.L_21:
        /*0088*/ 	.byte	0x04, 0x1e
        /*008a*/ 	.short	(.L_23 - .L_22)
.L_22:
        /*008c*/ 	.word	0x00000000


	//----- nvinfo : EIATTR_CBANK_PARAM_SIZE
	.align		4
.L_23:
        /*0090*/ 	.byte	0x03, 0x19
        /*0092*/ 	.short	0x0024


	//----- nvinfo : EIATTR_PARAM_CBANK
	.align		4
        /*0094*/ 	.byte	0x04, 0x0a
        /*0096*/ 	.short	(.L_25 - .L_24)
	.align		4
.L_24:
        /*0098*/ 	.word	index@(.nv.constant0._Z6conv1dPfS_S_iii)
        /*009c*/ 	.short	0x0380
        /*009e*/ 	.short	0x0024


	//----- nvinfo : EIATTR_SW_WAR
	.align		4
.L_25:
        /*00a0*/ 	.byte	0x04, 0x36
        /*00a2*/ 	.short	(.L_27 - .L_26)
.L_26:
        /*00a4*/ 	.word	0x00000008
.L_27:


//--------------------- .nv.callgraph             --------------------------
	.section	.nv.callgraph,"",@"SHT_CUDA_CALLGRAPH"
	.align	4
	.sectionentsize	8
	.align		4
        /*0000*/ 	.word	0x00000000
	.align		4
        /*0004*/ 	.word	0xffffffff
	.align		4
        /*0008*/ 	.word	0x00000000
	.align		4
        /*000c*/ 	.word	0xfffffffe
	.align		4
        /*0010*/ 	.word	0x00000000
	.align		4
        /*0014*/ 	.word	0xfffffffd
	.align		4
        /*0018*/ 	.word	0x00000000
	.align		4
        /*001c*/ 	.word	0xfffffffc


//--------------------- .text._Z6conv1dPfS_S_iii  --------------------------
	.section	.text._Z6conv1dPfS_S_iii,"ax",@progbits
	.align	128
        .global         _Z6conv1dPfS_S_iii
        .type           _Z6conv1dPfS_S_iii,@function
        .size           _Z6conv1dPfS_S_iii,(.L_x_13 - _Z6conv1dPfS_S_iii)
        .other          _Z6conv1dPfS_S_iii,@"STO_CUDA_ENTRY STV_DEFAULT"
_Z6conv1dPfS_S_iii:
.text._Z6conv1dPfS_S_iii:
[----:B------:R-:W-:Y:S01]  /*0000*/  LDC R1, c[0x0][0x37c] ;  /* 0x0000df00ff017b82 */ /* 0x000fe20000000800 */
[----:B------:R-:W0:Y:S07]  /*0010*/  S2R R4, SR_TID.X ;  /* 0x0000000000047919 */ /* 0x000e2e0000002100 */
[----:B------:R-:W1:Y:S01]  /*0020*/  LDC R3, c[0x0][0x360] ;  /* 0x0000d800ff037b82 */ /* 0x000e620000000800 */
[----:B------:R-:W2:Y:S01]  /*0030*/  LDCU.64 UR12, c[0x0][0x358] ;  /* 0x00006b00ff0c77ac */ /* 0x000ea20008000a00 */
[----:B------:R-:W-:Y:S01]  /*0040*/  BSSY.RECONVERGENT B0, `(.L_x_0) ;  /* 0x0000062000007945 */ /* 0x000fe20003800200 */
[----:B------:R-:W3:Y:S05]  /*0050*/  LDCU UR6, c[0x0][0x398] ;  /* 0x00007300ff0677ac */ /* 0x000eea0008000800 */
[----:B------:R-:W1:Y:S01]  /*0060*/  LDC R0, c[0x0][0x39c] ;  /* 0x0000e700ff007b82 */ /* 0x000e620000000800 */
[----:B------:R-:W4:Y:S07]  /*0070*/  LDCU UR7, c[0x0][0x398] ;  /* 0x00007300ff0777ac */ /* 0x000f2e0008000800 */
[----:B------:R-:W5:Y:S01]  /*0080*/  S2UR UR4, SR_CTAID.X ;  /* 0x00000000000479c3 */ /* 0x000f620000002500 */
[----:B-1----:R-:W-:-:S04]  /*0090*/  IADD3 R5, PT, PT, R3, -0x1, R0 ;  /* 0xffffffff03057810 */ /* 0x002fc80007ffe000 */
[----:B0-----:R-:W-:Y:S01]  /*00a0*/  ISETP.GE.AND P0, PT, R4, R5, PT ;  /* 0x000000050400720c */ /* 0x001fe20003f06270 */
[----:B-----5:R-:W-:-:S05]  /*00b0*/  IMAD R7, R3, UR4, RZ ;  /* 0x0000000403077c24 */ /* 0x020fca000f8e02ff */
[----:B------:R-:W-:-:S07]  /*00c0*/  IADD3 R0, PT, PT, R7, R4, RZ ;  /* 0x0000000407007210 */ /* 0x000fce0007ffe0ff */
[----:B--234-:R-:W-:Y:S05]  /*00d0*/  @P0 BRA `(.L_x_1) ;  /* 0x0000000400600947 */ /* 0x01cfea0003800000 */
[----:B------:R-:W0:Y:S01]  /*00e0*/  I2F.U32.RP R10, R3 ;  /* 0x00000003000a7306 */ /* 0x000e220000209000 */
[C---:B------:R-:W-:Y:S01]  /*00f0*/  IMAD.IADD R2, R3.reuse, 0x1, R4 ;  /* 0x0000000103027824 */ /* 0x040fe200078e0204 */
[----:B------:R-:W-:Y:S01]  /*0100*/  ISETP.NE.U32.AND P2, PT, R3, RZ, PT ;  /* 0x000000ff0300720c */ /* 0x000fe20003f45070 */
[----:B------:R-:W-:Y:S03]  /*0110*/  BSSY.RECONVERGENT B1, `(.L_x_2) ;  /* 0x000002e000017945 */ /* 0x000fe60003800200 */
[----:B------:R-:W-:Y:S02]  /*0120*/  ISETP.GE.U32.AND P0, PT, R2, R5, PT ;  /* 0x000000050200720c */ /* 0x000fe40003f06070 */
[----:B------:R-:W-:Y:S01]  /*0130*/  VIMNMX.U32 R11, PT, PT, R5, R2, !PT ;  /* 0x00000002050b7248 */ /* 0x000fe20007fe0000 */
[----:B0-----:R-:W0:Y:S02]  /*0140*/  MUFU.RCP R10, R10 ;  /* 0x0000000a000a7308 */ /* 0x001e240000001000 */
[----:B0-----:R-:W-:-:S06]  /*0150*/  VIADD R8, R10, 0xffffffe ;  /* 0x0ffffffe0a087836 */ /* 0x001fcc0000000000 */
[----:B------:R0:W1:Y:S02]  /*0160*/  F2I.FTZ.U32.TRUNC.NTZ R9, R8 ;  /* 0x0000000800097305 */ /* 0x000064000021f000 */
[----:B0-----:R-:W-:Y:S01]  /*0170*/  HFMA2 R8, -RZ, RZ, 0, 0 ;  /* 0x00000000ff087431 */ /* 0x001fe200000001ff */
[----:B-1----:R-:W-:-:S05]  /*0180*/  IADD3 R6, PT, PT, RZ, -R9, RZ ;  /* 0x80000009ff067210 */ /* 0x002fca0007ffe0ff */
[----:B------:R-:W-:Y:S01]  /*0190*/  IMAD R13, R6, R3, RZ ;  /* 0x00000003060d7224 */ /* 0x000fe200078e02ff */
[----:B------:R-:W-:-:S03]  /*01a0*/  SEL R6, RZ, 0x1, P0 ;  /* 0x00000001ff067807 */ /* 0x000fc60000000000 */
[----:B------:R-:W-:Y:S01]  /*01b0*/  IMAD.HI.U32 R9, R9, R13, R8 ;  /* 0x0000000d09097227 */ /* 0x000fe200078e0008 */
[----:B------:R-:W-:-:S05]  /*01c0*/  IADD3 R2, PT, PT, R11, -R2, -R6 ;  /* 0x800000020b027210 */ /* 0x000fca0007ffe806 */
[----:B------:R-:W-:-:S04]  /*01d0*/  IMAD.HI.U32 R9, R9, R2, RZ ;  /* 0x0000000209097227 */ /* 0x000fc800078e00ff */
[----:B------:R-:W-:-:S04]  /*01e0*/  IMAD.MOV R8, RZ, RZ, -R9 ;  /* 0x000000ffff087224 */ /* 0x000fc800078e0a09 */
[----:B------:R-:W-:-:S05]  /*01f0*/  IMAD R2, R3, R8, R2 ;  /* 0x0000000803027224 */ /* 0x000fca00078e0202 */
[----:B------:R-:W-:-:S13]  /*0200*/  ISETP.GE.U32.AND P0, PT, R2, R3, PT ;  /* 0x000000030200720c */ /* 0x000fda0003f06070 */
[----:B------:R-:W-:Y:S01]  /*0210*/  @P0 IADD3 R2, PT, PT, R2, -R3, RZ ;  /* 0x8000000302020210 */ /* 0x000fe20007ffe0ff */
[----:B------:R-:W-:-:S03]  /*0220*/  @P0 VIADD R9, R9, 0x1 ;  /* 0x0000000109090836 */ /* 0x000fc60000000000 */
[----:B------:R-:W-:-:S13]  /*0230*/  ISETP.GE.U32.AND P1, PT, R2, R3, PT ;  /* 0x000000030200720c */ /* 0x000fda0003f26070 */
[----:B------:R-:W-:Y:S02]  /*0240*/  @P1 IADD3 R9, PT, PT, R9, 0x1, RZ ;  /* 0x0000000109091810 */ /* 0x000fe40007ffe0ff */
[----:B------:R-:W-:-:S05]  /*0250*/  @!P2 LOP3.LUT R9, RZ, R3, RZ, 0x33, !PT ;  /* 0x00000003ff09a212 */ /* 0x000fca00078e33ff */
[----:B------:R-:W-:-:S05]  /*0260*/  IMAD.IADD R6, R6, 0x1, R9 ;  /* 0x0000000106067824 */ /* 0x000fca00078e0209 */
[C---:B------:R-:W-:Y:S02]  /*0270*/  LOP3.LUT R2, R6.reuse, 0x3, RZ, 0xc0, !PT ;  /* 0x0000000306027812 */ /* 0x040fe400078ec0ff */
[----:B------:R-:W-:Y:S02]  /*0280*/  ISETP.GE.U32.AND P1, PT, R6, 0x3, PT ;  /* 0x000000030600780c */ /* 0x000fe40003f26070 */
[----:B------:R-:W-:Y:S02]  /*0290*/  ISETP.NE.AND P0, PT, R2, 0x3, PT ;  /* 0x000000030200780c */ /* 0x000fe40003f05270 */
[----:B------:R-:W-:-:S11]  /*02a0*/  MOV R2, R4 ;  /* 0x0000000400027202 */ /* 0x000fd60000000f00 */
[----:B------:R-:W-:Y:S05]  /*02b0*/  @!P0 BRA `(.L_x_3) ;  /* 0x00000000004c8947 */ /* 0x000fea0003800000 */
[----:B------:R-:W0:Y:S01]  /*02c0*/  S2UR UR5, SR_CgaCtaId ;  /* 0x00000000000579c3 */ /* 0x000e220000008800 */
[----:B------:R-:W-:Y:S01]  /*02d0*/  IADD3 R6, PT, PT, R6, 0x1, RZ ;  /* 0x0000000106067810 */ /* 0x000fe20007ffe0ff */
[----:B------:R-:W-:Y:S01]  /*02e0*/  UMOV UR4, 0x400 ;  /* 0x0000040000047882 */ /* 0x000fe20000000000 */
[----:B------:R-:W-:Y:S02]  /*02f0*/  IMAD.MOV.U32 R13, RZ, RZ, R0 ;  /* 0x000000ffff0d7224 */ /* 0x000fe400078e0000 */
[----:B------:R-:W-:-:S03]  /*0300*/  LOP3.LUT R6, R6, 0x3, RZ, 0xc0, !PT ;  /* 0x0000000306067812 */ /* 0x000fc600078ec0ff */
[----:B------:R-:W1:Y:S01]  /*0310*/  LDC.64 R8, c[0x0][0x380] ;  /* 0x0000e000ff087b82 */ /* 0x000e620000000a00 */
[C---:B------:R-:W-:Y:S01]  /*0320*/  IADD3 R12, PT, PT, -R6.reuse, RZ, RZ ;  /* 0x000000ff060c7210 */ /* 0x040fe20007ffe1ff */
[----:B------:R-:W-:Y:S01]  /*0330*/  IMAD R2, R6, R3, R4 ;  /* 0x0000000306027224 */ /* 0x000fe200078e0204 */
[----:B0-----:R-:W-:-:S06]  /*0340*/  ULEA UR4, UR5, UR4, 0x18 ;  /* 0x0000000405047291 */ /* 0x001fcc000f8ec0ff */
[----:B------:R-:W-:-:S07]  /*0350*/  LEA R6, R4, UR4, 0x2 ;  /* 0x0000000404067c11 */ /* 0x000fce000f8e10ff */
.L_x_4:
[C---:B------:R-:W-:Y:S01]  /*0360*/  ISETP.GE.AND P0, PT, R13.reuse, UR6, PT ;  /* 0x000000060d007c0c */ /* 0x040fe2000bf06270 */
[----:B-1----:R-:W-:-:S12]  /*0370*/  IMAD.WIDE R10, R13, 0x4, R8 ;  /* 0x000000040d0a7825 */ /* 0x002fd800078e0208 */
[----:B------:R-:W2:Y:S01]  /*0380*/  @!P0 LDG.E R11, desc[UR12][R10.64] ;  /* 0x0000000c0a0b8981 */ /* 0x000ea2000c1e1900 */
[----:B------:R-:W-:Y:S01]  /*0390*/  IADD3 R12, PT, PT, R12, 0x1, RZ ;  /* 0x000000010c0c7810 */ /* 0x000fe20007ffe0ff */
[C---:B------:R-:W-:Y:S02]  /*03a0*/  IMAD.IADD R13, R3.reuse, 0x1, R13 ;  /* 0x00000001030d7824 */ /* 0x040fe400078e020d */
[----:B--2---:R0:W-:Y:S01]  /*03b0*/  @!P0 STS [R6], R11 ;  /* 0x0000000b06008388 */ /* 0x0041e20000000800 */
[----:B------:R-:W-:Y:S02]  /*03c0*/  ISETP.NE.AND P0, PT, R12, RZ, PT ;  /* 0x000000ff0c00720c */ /* 0x000fe40003f05270 */
[----:B0-----:R-:W-:-:S11]  /*03d0*/  LEA R6, R3, R6, 0x2 ;  /* 0x0000000603067211 */ /* 0x001fd600078e10ff */
[----:B------:R-:W-:Y:S05]  /*03e0*/  @P0 BRA `(.L_x_4) ;  /* 0xfffffffc00dc0947 */ /* 0x000fea000383ffff */
.L_x_3:
[----:B------:R-:W-:Y:S05]  /*03f0*/  BSYNC.RECONVERGENT B1 ;  /* 0x0000000000017941 */ /* 0x000fea0003800200 */
.L_x_2:
[----:B------:R-:W-:Y:S05]  /*0400*/  @!P1 BRA `(.L_x_1) ;  /* 0x0000000000949947 */ /* 0x000fea0003800000 */
[----:B------:R-:W0:Y:S01]  /*0410*/  S2R R6, SR_CgaCtaId ;  /* 0x0000000000067919 */ /* 0x000e220000008800 */
[----:B------:R-:W-:-:S04]  /*0420*/  MOV R9, 0x400 ;  /* 0x0000040000097802 */ /* 0x000fc80000000f00 */
[----:B0-----:R-:W-:-:S07]  /*0430*/  LEA R9, R6, R9, 0x18 ;  /* 0x0000000906097211 */ /* 0x001fce00078ec0ff */
.L_x_5:
[----:B------:R-:W-:-:S04]  /*0440*/  IADD3 R6, PT, PT, R7, R2, RZ ;  /* 0x0000000207067210 */ /* 0x000fc80007ffe0ff */
[C---:B------:R-:W-:Y:S01]  /*0450*/  ISETP.GE.AND P0, PT, R6.reuse, UR7, PT ;  /* 0x0000000706007c0c */ /* 0x040fe2000bf06270 */
[----:B------:R-:W-:-:S05]  /*0460*/  IMAD.IADD R8, R6, 0x1, R3 ;  /* 0x0000000106087824 */ /* 0x000fca00078e0203 */
[CC--:B------:R-:W-:Y:S02]  /*0470*/  IADD3 R18, PT, PT, R8.reuse, R3.reuse, RZ ;  /* 0x0000000308127210 */ /* 0x0c0fe40007ffe0ff */
[----:B------:R-:W-:Y:S02]  /*0480*/  ISETP.GE.AND P1, PT, R8, UR7, PT ;  /* 0x0000000708007c0c */ /* 0x000fe4000bf26270 */
[C---:B0-----:R-:W-:Y:S02]  /*0490*/  IADD3 R19, PT, PT, R18.reuse, R3, RZ ;  /* 0x0000000312137210 */ /* 0x041fe40007ffe0ff */
[----:B------:R-:W-:Y:S01]  /*04a0*/  ISETP.GE.AND P2, PT, R18, UR7, PT ;  /* 0x0000000712007c0c */ /* 0x000fe2000bf46270 */
[----:B------:R-:W0:Y:S01]  /*04b0*/  @!P0 LDC.64 R14, c[0x0][0x380] ;  /* 0x0000e000ff0e8b82 */ /* 0x000e220000000a00 */
[----:B------:R-:W-:-:S07]  /*04c0*/  ISETP.GE.AND P3, PT, R19, UR7, PT ;  /* 0x0000000713007c0c */ /* 0x000fce000bf66270 */
[----:B------:R-:W1:Y:S08]  /*04d0*/  @!P1 LDC.64 R16, c[0x0][0x380] ;  /* 0x0000e000ff109b82 */ /* 0x000e700000000a00 */
[----:B------:R-:W2:Y:S08]  /*04e0*/  @!P2 LDC.64 R12, c[0x0][0x380] ;  /* 0x0000e000ff0cab82 */ /* 0x000eb00000000a00 */
[----:B------:R-:W3:Y:S01]  /*04f0*/  @!P3 LDC.64 R10, c[0x0][0x380] ;  /* 0x0000e000ff0abb82 */ /* 0x000ee20000000a00 */
[----:B0-----:R-:W-:-:S06]  /*0500*/  @!P0 IMAD.WIDE R14, R6, 0x4, R14 ;  /* 0x00000004060e8825 */ /* 0x001fcc00078e020e */
[----:B------:R-:W4:Y:S01]  /*0510*/  @!P0 LDG.E R14, desc[UR12][R14.64] ;  /* 0x0000000c0e0e8981 */ /* 0x000f22000c1e1900 */
[----:B-1----:R-:W-:-:S06]  /*0520*/  @!P1 IMAD.WIDE R16, R8, 0x4, R16 ;  /* 0x0000000408109825 */ /* 0x002fcc00078e0210 */
[----:B------:R-:W5:Y:S01]  /*0530*/  @!P1 LDG.E R16, desc[UR12][R16.64] ;  /* 0x0000000c10109981 */ /* 0x000f62000c1e1900 */
[----:B--2---:R-:W-:-:S06]  /*0540*/  @!P2 IMAD.WIDE R12, R18, 0x4, R12 ;  /* 0x00000004120ca825 */ /* 0x004fcc00078e020c */
[----:B------:R-:W2:Y:S01]  /*0550*/  @!P2 LDG.E R12, desc[UR12][R12.64] ;  /* 0x0000000c0c0ca981 */ /* 0x000ea2000c1e1900 */
[----:B---3--:R-:W-:-:S06]  /*0560*/  @!P3 IMAD.WIDE R10, R19, 0x4, R10 ;  /* 0x00000004130ab825 */ /* 0x008fcc00078e020a */
[----:B------:R-:W3:Y:S01]  /*0570*/  @!P3 LDG.E R10, desc[UR12][R10.64] ;  /* 0x0000000c0a0ab981 */ /* 0x000ee2000c1e1900 */
[----:B------:R-:W-:-:S05]  /*0580*/  IMAD.IADD R6, R3, 0x1, R2 ;  /* 0x0000000103067824 */ /* 0x000fca00078e0202 */
[----:B------:R-:W-:Y:S01]  /*0590*/  IADD3 R8, PT, PT, R6, R3, RZ ;  /* 0x0000000306087210 */ /* 0x000fe20007ffe0ff */
[----:B------:R-:W-:-:S03]  /*05a0*/  @!P0 IMAD R19, R2, 0x4, R9 ;  /* 0x0000000402138824 */ /* 0x000fc600078e0209 */
[----:B------:R-:W-:Y:S02]  /*05b0*/  IADD3 R18, PT, PT, R8, R3, RZ ;  /* 0x0000000308127210 */ /* 0x000fe40007ffe0ff */
[-C--:B------:R-:W-:Y:S02]  /*05c0*/  @!P1 LEA R21, R6, R9.reuse, 0x2 ;  /* 0x0000000906159211 */ /* 0x080fe400078e10ff */
[----:B------:R-:W-:Y:S01]  /*05d0*/  @!P2 LEA R23, R8, R9, 0x2 ;  /* 0x000000090817a211 */ /* 0x000fe200078e10ff */
[C---:B------:R-:W-:Y:S01]  /*05e0*/  @!P3 IMAD R25, R18.reuse, 0x4, R9 ;  /* 0x000000041219b824 */ /* 0x040fe200078e0209 */
[----:B------:R-:W-:Y:S01]  /*05f0*/  IADD3 R2, PT, PT, R18, R3, RZ ;  /* 0x0000000312027210 */ /* 0x000fe20007ffe0ff */
[----:B----4-:R0:W-:Y:S04]  /*0600*/  @!P0 STS [R19], R14 ;  /* 0x0000000e13008388 */ /* 0x0101e80000000800 */
[----:B-----5:R0:W-:Y:S01]  /*0610*/  @!P1 STS [R21], R16 ;  /* 0x0000001015009388 */ /* 0x0201e20000000800 */
[----:B------:R-:W-:-:S03]  /*0620*/  ISETP.GE.AND P0, PT, R2, R5, PT ;  /* 0x000000050200720c */ /* 0x000fc60003f06270 */
[----:B--2---:R0:W-:Y:S04]  /*0630*/  @!P2 STS [R23], R12 ;  /* 0x0000000c1700a388 */ /* 0x0041e80000000800 */
[----:B---3--:R0:W-:Y:S06]  /*0640*/  @!P3 STS [R25], R10 ;  /* 0x0000000a1900b388 */ /* 0x0081ec0000000800 */
[----:B------:R-:W-:Y:S05]  /*0650*/  @!P0 BRA `(.L_x_5) ;  /* 0xfffffffc00788947 */ /* 0x000fea000383ffff */
.L_x_1:
[----:B------:R-:W-:Y:S05]  /*0660*/  BSYNC.RECONVERGENT B0 ;  /* 0x0000000000007941 */ /* 0x000fea0003800200 */
.L_x_0:
[----:B------:R-:W1:Y:S01]  /*0670*/  LDCU UR4, c[0x0][0x3a0] ;  /* 0x00007400ff0477ac */ /* 0x000e620008000800 */
[----:B------:R-:W-:Y:S01]  /*0680*/  BAR.SYNC.DEFER_BLOCKING 0x0 ;  /* 0x0000000000007b1d */ /* 0x000fe20000010000 */
[----:B-1----:R-:W-:-:S13]  /*0690*/  ISETP.GE.AND P0, PT, R0, UR4, PT ;  /* 0x0000000400007c0c */ /* 0x002fda000bf06270 */
[----:B------:R-:W-:Y:S05]  /*06a0*/  @P0 EXIT ;  /* 0x000000000000094d */ /* 0x000fea0003800000 */
[----:B------:R-:W1:Y:S01]  /*06b0*/  LDCU UR6, c[0x0][0x39c] ;  /* 0x00007380ff0677ac */ /* 0x000e620008000800 */
[----:B0-----:R-:W-:Y:S01]  /*06c0*/  HFMA2 R19, -RZ, RZ, 0, 0 ;  /* 0x00000000ff137431 */ /* 0x001fe200000001ff */
[----:B-1----:R-:W-:-:S09]  /*06d0*/  UISETP.GE.AND UP0, UPT, UR6, 0x1, UPT ;  /* 0x000000010600788c */ /* 0x002fd2000bf06270 */
[----:B------:R-:W-:Y:S05]  /*06e0*/  BRA.U !UP0, `(.L_x_6) ;  /* 0x0000000908707547 */ /* 0x000fea000b800000 */
[----:B------:R-:W-:Y:S01]  /*06f0*/  UISETP.GE.U32.AND UP1, UPT, UR6, 0x10, UPT ;  /* 0x000000100600788c */ /* 0x000fe2000bf26070 */
[----:B------:R-:W-:Y:S01]  /*0700*/  IMAD.MOV.U32 R19, RZ, RZ, RZ ;  /* 0x000000ffff137224 */ /* 0x000fe200078e00ff */
[----:B------:R-:W-:Y:S01]  /*0710*/  ULOP3.LUT UR9, UR6, 0xf, URZ, 0xc0, !UPT ;  /* 0x0000000f06097892 */ /* 0x000fe2000f8ec0ff */
[----:B------:R-:W-:-:S03]  /*0720*/  MOV R7, RZ ;  /* 0x000000ff00077202 */ /* 0x000fc60000000f00 */
[----:B------:R-:W-:-:S03]  /*0730*/  UISETP.NE.AND UP0, UPT, UR9, URZ, UPT ;  /* 0x000000ff0900728c */ /* 0x000fc6000bf05270 */
[----:B------:R-:W-:Y:S08]  /*0740*/  BRA.U !UP1, `(.L_x_7) ;  /* 0x0000000509107547 */ /* 0x000ff0000b800000 */
[----:B------:R-:W0:Y:S01]  /*0750*/  S2UR UR8, SR_CgaCtaId ;  /* 0x00000000000879c3 */ /* 0x000e220000008800 */
[----:B------:R-:W1:Y:S01]  /*0760*/  LDCU.64 UR4, c[0x0][0x388] ;  /* 0x00007100ff0477ac */ /* 0x000e620008000a00 */
[----:B------:R-:W-:Y:S01]  /*0770*/  MOV R19, RZ ;  /* 0x000000ff00137202 */ /* 0x000fe20000000f00 */
[----:B------:R-:W-:Y:S01]  /*0780*/  UMOV UR7, 0x400 ;  /* 0x0000040000077882 */ /* 0x000fe20000000000 */
[----:B------:R-:W-:-:S06]  /*0790*/  ULOP3.LUT UR10, UR6, 0x7ffffff0, URZ, 0xc0, !UPT ;  /* 0x7ffffff0060a7892 */ /* 0x000fcc000f8ec0ff */
[----:B------:R-:W-:Y:S01]  /*07a0*/  IMAD.U32 R7, RZ, RZ, UR10 ;  /* 0x0000000aff077e24 */ /* 0x000fe2000f8e00ff */
[----:B-1----:R-:W-:-:S04]  /*07b0*/  UIADD3 UR4, UP1, UPT, UR4, 0x20, URZ ;  /* 0x0000002004047890 */ /* 0x002fc8000ff3e0ff */
[----:B------:R-:W-:Y:S02]  /*07c0*/  UIADD3.X UR5, UPT, UPT, URZ, UR5, URZ, UP1, !UPT ;  /* 0x00000005ff057290 */ /* 0x000fe40008ffe4ff */
[----:B0-----:R-:W-:Y:S01]  /*07d0*/  ULEA UR7, UR8, UR7, 0x18 ;  /* 0x0000000708077291 */ /* 0x001fe2000f8ec0ff */
[----:B------:R-:W-:Y:S01]  /*07e0*/  MOV R2, UR4 ;  /* 0x0000000400027c02 */ /* 0x000fe20008000f00 */
[----:B------:R-:W-:Y:S02]  /*07f0*/  UIADD3 UR8, UPT, UPT, -UR10, URZ, URZ ;  /* 0x000000ff0a087290 */ /* 0x000fe4000fffe1ff */
[----:B------:R-:W-:Y:S02]  /*0800*/  IMAD.U32 R3, RZ, RZ, UR5 ;  /* 0x00000005ff037e24 */ /* 0x000fe4000f8e00ff */
[----:B------:R-:W-:-:S04]  /*0810*/  LEA R5, R4, UR7, 0x2 ;  /* 0x0000000704057c11 */ /* 0x000fc8000f8e10ff */
[----:B------:R-:W-:-:S07]  /*0820*/  IADD3 R5, PT, PT, R5, 0x20, RZ ;  /* 0x0000002005057810 */ /* 0x000fce0007ffe0ff */
.L_x_8:
[----:B------:R-:W2:Y:S04]  /*0830*/  LDG.E R23, desc[UR12][R2.64+-0x20] ;  /* 0xffffe00c02177981 */ /* 0x000ea8000c1e1900 */
[----:B------:R-:W3:Y:S04]  /*0840*/  LDG.E R26, desc[UR12][R2.64+-0x1c] ;  /* 0xffffe40c021a7981 */ /* 0x000ee8000c1e1900 */
[----:B------:R-:W4:Y:S04]  /*0850*/  LDG.E R21, desc[UR12][R2.64+-0x18] ;  /* 0xffffe80c02157981 */ /* 0x000f28000c1e1900 */
[----:B------:R-:W5:Y:S04]  /*0860*/  LDG.E R22, desc[UR12][R2.64+-0x14] ;  /* 0xffffec0c02167981 */ /* 0x000f68000c1e1900 */
        /* <DEDUP_REMOVED lines=11> */
[----:B------:R0:W5:Y:S01]  /*0920*/  LDG.E R9, desc[UR12][R2.64+0x1c] ;  /* 0x00001c0c02097981 */ /* 0x000162000c1e1900 */
[----:B------:R-:W-:-:S03]  /*0930*/  UIADD3 UR8, UPT, UPT, UR8, 0x10, URZ ;  /* 0x0000001008087890 */ /* 0x000fc6000fffe0ff */
[----:B------:R-:W2:Y:S01]  /*0940*/  LDS R20, [R5+-0x20] ;  /* 0xffffe00005147984 */ /* 0x000ea20000000800 */
[----:B------:R-:W-:-:S03]  /*0950*/  UISETP.NE.AND UP1, UPT, UR8, URZ, UPT ;  /* 0x000000ff0800728c */ /* 0x000fc6000bf25270 */
[----:B------:R-:W3:Y:S01]  /*0960*/  LDS R29, [R5+-0x1c] ;  /* 0xffffe400051d7984 */ /* 0x000ee20000000800 */
[----:B0-----:R-:W-:-:S03]  /*0970*/  IADD3 R2, P0, PT, R2, 0x40, RZ ;  /* 0x0000004002027810 */ /* 0x001fc60007f1e0ff */
[----:B------:R-:W4:Y:S01]  /*0980*/  LDS R24, [R5+-0x18] ;  /* 0xffffe80005187984 */ /* 0x000f220000000800 */
[----:B------:R-:W-:-:S03]  /*0990*/  IADD3.X R3, PT, PT, RZ, R3, RZ, P0, !PT ;  /* 0x00000003ff037210 */ /* 0x000fc600007fe4ff */
[----:B------:R-:W5:Y:S04]  /*09a0*/  LDS R27, [R5+-0x14] ;  /* 0xffffec00051b7984 */ /* 0x000f680000000800 */
[----:B------:R-:W0:Y:S01]  /*09b0*/  LDS R25, [R5+-0x10] ;  /* 0xfffff00005197984 */ /* 0x000e220000000800 */
[----:B--2---:R-:W-:-:S03]  /*09c0*/  FFMA R20, R20, R23, R19 ;  /* 0x0000001714147223 */ /* 0x004fc60000000013 */
[----:B------:R-:W-:Y:S01]  /*09d0*/  LDS R19, [R5+-0x8] ;  /* 0xfffff80005137984 */ /* 0x000fe20000000800 */
[----:B---3--:R-:W-:-:S03]  /*09e0*/  FFMA R29, R29, R26, R20 ;  /* 0x0000001a1d1d7223 */ /* 0x008fc60000000014 */
[----:B------:R-:W1:Y:S01]  /*09f0*/  LDS R20, [R5+-0xc] ;  /* 0xfffff40005147984 */ /* 0x000e620000000800 */
[----:B----4-:R-:W-:-:S03]  /*0a00*/  FFMA R24, R24, R21, R29 ;  /* 0x0000001518187223 */ /* 0x010fc6000000001d */
[----:B------:R-:W2:Y:S01]  /*0a10*/  LDS R23, [R5+-0x4] ;  /* 0xfffffc0005177984 */ /* 0x000ea20000000800 */
[----:B-----5:R-:W-:-:S03]  /*0a20*/  FFMA R26, R27, R22, R24 ;  /* 0x000000161b1a7223 */ /* 0x020fc60000000018 */
[----:B------:R-:W3:Y:S01]  /*0a30*/  LDS R21, [R5] ;  /* 0x0000000005157984 */ /* 0x000ee20000000800 */
[----:B0-----:R-:W-:-:S03]  /*0a40*/  FFMA R29, R25, R16, R26 ;  /* 0x00000010191d7223 */ /* 0x001fc6000000001a */
[----:B------:R-:W0:Y:S04]  /*0a50*/  LDS R24, [R5+0x4] ;  /* 0x0000040005187984 */ /* 0x000e280000000800 */
[----:B------:R-:W4:Y:S04]  /*0a60*/  LDS R22, [R5+0x8] ;  /* 0x0000080005167984 */ /* 0x000f280000000800 */
[----:B------:R-:W5:Y:S04]  /*0a70*/  LDS R27, [R5+0xc] ;  /* 0x00000c00051b7984 */ /* 0x000f680000000800 */
[----:B------:R-:W5:Y:S04]  /*0a80*/  LDS R25, [R5+0x10] ;  /* 0x0000100005197984 */ /* 0x000f680000000800 */
[----:B------:R-:W5:Y:S01]  /*0a90*/  LDS R16, [R5+0x14] ;  /* 0x0000140005107984 */ /* 0x000f620000000800 */
[----:B-1----:R-:W-:-:S03]  /*0aa0*/  FFMA R20, R20, R13, R29 ;  /* 0x0000000d14147223 */ /* 0x002fc6000000001d */
[----:B------:R-:W1:Y:S01]  /*0ab0*/  LDS R13, [R5+0x18] ;  /* 0x00001800050d7984 */ /* 0x000e620000000800 */
[----:B------:R-:W-:-:S03]  /*0ac0*/  FFMA R20, R19, R10, R20 ;  /* 0x0000000a13147223 */ /* 0x000fc60000000014 */
[----:B------:R0:W1:Y:S01]  /*0ad0*/  LDS R10, [R5+0x1c] ;  /* 0x00001c00050a7984 */ /* 0x0000620000000800 */
[----:B--2---:R-:W-:-:S04]  /*0ae0*/  FFMA R8, R23, R8, R20 ;  /* 0x0000000817087223 */ /* 0x004fc80000000014 */
[----:B---3--:R-:W-:Y:S01]  /*0af0*/  FFMA R21, R21, R18, R8 ;  /* 0x0000001215157223 */ /* 0x008fe20000000008 */
[----:B0-----:R-:W-:-:S03]  /*0b00*/  IADD3 R5, PT, PT, R5, 0x40, RZ ;  /* 0x0000004005057810 */ /* 0x001fc60007ffe0ff */
[----:B------:R-:W-:-:S04]  /*0b10*/  FFMA R17, R24, R17, R21 ;  /* 0x0000001118117223 */ /* 0x000fc80000000015 */
[----:B----4-:R-:W-:-:S04]  /*0b20*/  FFMA R22, R22, R15, R17 ;  /* 0x0000000f16167223 */ /* 0x010fc80000000011 */
[----:B-----5:R-:W-:-:S04]  /*0b30*/  FFMA R14, R27, R14, R22 ;  /* 0x0000000e1b0e7223 */ /* 0x020fc80000000016 */
[----:B------:R-:W-:-:S04]  /*0b40*/  FFMA R25, R25, R12, R14 ;  /* 0x0000000c19197223 */ /* 0x000fc8000000000e */
[----:B------:R-:W-:-:S04]  /*0b50*/  FFMA R16, R16, R11, R25 ;  /* 0x0000000b10107223 */ /* 0x000fc80000000019 */
[----:B-1----:R-:W-:-:S04]  /*0b60*/  FFMA R13, R13, R6, R16 ;  /* 0x000000060d0d7223 */ /* 0x002fc80000000010 */
[----:B------:R-:W-:Y:S01]  /*0b70*/  FFMA R19, R10, R9, R13 ;  /* 0x000000090a137223 */ /* 0x000fe2000000000d */
[----:B------:R-:W-:Y:S06]  /*0b80*/  BRA.U UP1, `(.L_x_8) ;  /* 0xfffffffd01287547 */ /* 0x000fec000b83ffff */
.L_x_7:
[----:B------:R-:W-:Y:S05]  /*0b90*/  BRA.U !UP0, `(.L_x_6) ;  /* 0x0000000508447547 */ /* 0x000fea000b800000 */
[----:B------:R-:W-:Y:S02]  /*0ba0*/  UISETP.GE.U32.AND UP0, UPT, UR9, 0x8, UPT ;  /* 0x000000080900788c */ /* 0x000fe4000bf06070 */
[----:B------:R-:W-:-:S04]  /*0bb0*/  ULOP3.LUT UR7, UR6, 0x7, URZ, 0xc0, !UPT ;  /* 0x0000000706077892 */ /* 0x000fc8000f8ec0ff */
[----:B------:R-:W-:-:S03]  /*0bc0*/  UISETP.NE.AND UP1, UPT, UR7, URZ, UPT ;  /* 0x000000ff0700728c */ /* 0x000fc6000bf25270 */
[----:B------:R-:W-:Y:S08]  /*0bd0*/  BRA.U !UP0, `(.L_x_9) ;  /* 0x0000000108807547 */ /* 0x000ff0000b800000 */
[----:B------:R-:W0:Y:S02]  /*0be0*/  LDC.64 R8, c[0x0][0x388] ;  /* 0x0000e200ff087b82 */ /* 0x000e240000000a00 */
[----:B0-----:R-:W-:-:S05]  /*0bf0*/  IMAD.WIDE.U32 R8, R7, 0x4, R8 ;  /* 0x0000000407087825 */ /* 0x001fca00078e0008 */
[----:B------:R-:W2:Y:S04]  /*0c00*/  LDG.E R5, desc[UR12][R8.64] ;  /* 0x0000000c08057981 */ /* 0x000ea8000c1e1900 */
[----:B------:R-:W3:Y:S04]  /*0c10*/  LDG.E R11, desc[UR12][R8.64+0x4] ;  /* 0x0000040c080b7981 */ /* 0x000ee8000c1e1900 */
[----:B------:R-:W4:Y:S04]  /*0c20*/  LDG.E R13, desc[UR12][R8.64+0x8] ;  /* 0x0000080c080d7981 */ /* 0x000f28000c1e1900 */
[----:B------:R-:W5:Y:S04]  /*0c30*/  LDG.E R15, desc[UR12][R8.64+0xc] ;  /* 0x00000c0c080f7981 */ /* 0x000f68000c1e1900 */
[----:B------:R-:W5:Y:S04]  /*0c40*/  LDG.E R17, desc[UR12][R8.64+0x10] ;  /* 0x0000100c08117981 */ /* 0x000f68000c1e1900 */
[----:B------:R-:W5:Y:S04]  /*0c50*/  LDG.E R18, desc[UR12][R8.64+0x14] ;  /* 0x0000140c08127981 */ /* 0x000f68000c1e1900 */
[----:B------:R-:W5:Y:S04]  /*0c60*/  LDG.E R2, desc[UR12][R8.64+0x18] ;  /* 0x0000180c08027981 */ /* 0x000f68000c1e1900 */
[----:B------:R0:W5:Y:S01]  /*0c70*/  LDG.E R21, desc[UR12][R8.64+0x1c] ;  /* 0x00001c0c08157981 */ /* 0x000162000c1e1900 */
[----:B------:R-:W1:Y:S01]  /*0c80*/  S2UR UR5, SR_CgaCtaId ;  /* 0x00000000000579c3 */ /* 0x000e620000008800 */
[----:B------:R-:W-:Y:S01]  /*0c90*/  UMOV UR4, 0x400 ;  /* 0x0000040000047882 */ /* 0x000fe20000000000 */
[C---:B------:R-:W-:Y:S01]  /*0ca0*/  IMAD.IADD R3, R7.reuse, 0x1, R4 ;  /* 0x0000000107037824 */ /* 0x040fe200078e0204 */
[----:B------:R-:W-:Y:S01]  /*0cb0*/  IADD3 R7, PT, PT, R7, 0x8, RZ ;  /* 0x0000000807077810 */ /* 0x000fe20007ffe0ff */
[----:B-1----:R-:W-:-:S06]  /*0cc0*/  ULEA UR4, UR5, UR4, 0x18 ;  /* 0x0000000405047291 */ /* 0x002fcc000f8ec0ff */
[----:B------:R-:W-:-:S05]  /*0cd0*/  LEA R3, R3, UR4, 0x2 ;  /* 0x0000000403037c11 */ /* 0x000fca000f8e10ff */
[----:B------:R-:W2:Y:S04]  /*0ce0*/  LDS R6, [R3] ;  /* 0x0000000003067984 */ /* 0x000ea80000000800 */
[----:B------:R-:W3:Y:S04]  /*0cf0*/  LDS R10, [R3+0x4] ;  /* 0x00000400030a7984 */ /* 0x000ee80000000800 */
[----:B------:R-:W4:Y:S04]  /*0d00*/  LDS R12, [R3+0x8] ;  /* 0x00000800030c7984 */ /* 0x000f280000000800 */
[----:B------:R-:W5:Y:S04]  /*0d10*/  LDS R14, [R3+0xc] ;  /* 0x00000c00030e7984 */ /* 0x000f680000000800 */
[----:B------:R-:W1:Y:S04]  /*0d20*/  LDS R16, [R3+0x10] ;  /* 0x0000100003107984 */ /* 0x000e680000000800 */
[----:B0-----:R-:W0:Y:S04]  /*0d30*/  LDS R8, [R3+0x14] ;  /* 0x0000140003087984 */ /* 0x001e280000000800 */
[----:B------:R-:W0:Y:S04]  /*0d40*/  LDS R20, [R3+0x18] ;  /* 0x0000180003147984 */ /* 0x000e280000000800 */
[----:B------:R-:W0:Y:S01]  /*0d50*/  LDS R9, [R3+0x1c] ;  /* 0x00001c0003097984 */ /* 0x000e220000000800 */
[----:B--2---:R-:W-:-:S04]  /*0d60*/  FFMA R5, R6, R5, R19 ;  /* 0x0000000506057223 */ /* 0x004fc80000000013 */
[----:B---3--:R-:W-:-:S04]  /*0d70*/  FFMA R5, R10, R11, R5 ;  /* 0x0000000b0a057223 */ /* 0x008fc80000000005 */
[----:B----4-:R-:W-:-:S04]  /*0d80*/  FFMA R5, R12, R13, R5 ;  /* 0x0000000d0c057223 */ /* 0x010fc80000000005 */
[----:B-----5:R-:W-:-:S04]  /*0d90*/  FFMA R5, R14, R15, R5 ;  /* 0x0000000f0e057223 */ /* 0x020fc80000000005 */
[----:B-1----:R-:W-:-:S04]  /*0da0*/  FFMA R5, R16, R17, R5 ;  /* 0x0000001110057223 */ /* 0x002fc80000000005 */
[----:B0-----:R-:W-:-:S04]  /*0db0*/  FFMA R5, R8, R18, R5 ;  /* 0x0000001208057223 */ /* 0x001fc80000000005 */
[----:B------:R-:W-:-:S04]  /*0dc0*/  FFMA R2, R20, R2, R5 ;  /* 0x0000000214027223 */ /* 0x000fc80000000005 */
[----:B------:R-:W-:-:S07]  /*0dd0*/  FFMA R19, R9, R21, R2 ;  /* 0x0000001509137223 */ /* 0x000fce0000000002 */
.L_x_9:
        /* <DEDUP_REMOVED lines=10> */
[----:B------:R-:W5:Y:S01]  /*0e80*/  LDG.E R14, desc[UR12][R2.64+0xc] ;  /* 0x00000c0c020e7981 */ /* 0x000f62000c1e1900 */
[----:B------:R-:W0:Y:S01]  /*0e90*/  S2UR UR6, SR_CgaCtaId ;  /* 0x00000000000679c3 */ /* 0x000e220000008800 */
[----:B------:R-:W-:Y:S01]  /*0ea0*/  UMOV UR5, 0x400 ;  /* 0x0000040000057882 */ /* 0x000fe20000000000 */
[C---:B------:R-:W-:Y:S01]  /*0eb0*/  IADD3 R5, PT, PT, R7.reuse, R4, RZ ;  /* 0x0000000407057210 */ /* 0x040fe20007ffe0ff */
[----:B------:R-:W-:Y:S01]  /*0ec0*/  VIADD R7, R7, 0x4 ;  /* 0x0000000407077836 */ /* 0x000fe20000000000 */
[----:B0-----:R-:W-:-:S06]  /*0ed0*/  ULEA UR5, UR6, UR5, 0x18 ;  /* 0x0000000506057291 */ /* 0x001fcc000f8ec0ff */
[----:B------:R-:W-:-:S05]  /*0ee0*/  LEA R5, R5, UR5, 0x2 ;  /* 0x0000000505057c11 */ /* 0x000fca000f8e10ff */
[----:B------:R-:W2:Y:S04]  /*0ef0*/  LDS R6, [R5] ;  /* 0x0000000005067984 */ /* 0x000ea80000000800 */
[----:B------:R-:W3:Y:S04]  /*0f00*/  LDS R9, [R5+0x4] ;  /* 0x0000040005097984 */ /* 0x000ee80000000800 */
[----:B------:R-:W4:Y:S04]  /*0f10*/  LDS R11, [R5+0x8] ;  /* 0x00000800050b7984 */ /* 0x000f280000000800 */
[----:B------:R-:W5:Y:S01]  /*0f20*/  LDS R13, [R5+0xc] ;  /* 0x00000c00050d7984 */ /* 0x000f620000000800 */
[----:B--2---:R-:W-:-:S04]  /*0f30*/  FFMA R6, R6, R8, R19 ;  /* 0x0000000806067223 */ /* 0x004fc80000000013 */
[----:B---3--:R-:W-:-:S04]  /*0f40*/  FFMA R6, R9, R10, R6 ;  /* 0x0000000a09067223 */ /* 0x008fc80000000006 */
[----:B----4-:R-:W-:-:S04]  /*0f50*/  FFMA R6, R11, R12, R6 ;  /* 0x0000000c0b067223 */ /* 0x010fc80000000006 */
[----:B-----5:R-:W-:-:S07]  /*0f60*/  FFMA R19, R13, R14, R6 ;  /* 0x0000000e0d137223 */ /* 0x020fce0000000006 */
.L_x_10:
[----:B------:R-:W-:Y:S05]  /*0f70*/  BRA.U !UP1, `(.L_x_6) ;  /* 0x00000001094c7547 */ /* 0x000fea000b800000 */
[----:B------:R-:W0:Y:S01]  /*0f80*/  S2UR UR6, SR_CgaCtaId ;  /* 0x00000000000679c3 */ /* 0x000e220000008800 */
[----:B------:R-:W-:Y:S01]  /*0f90*/  UMOV UR5, 0x400 ;  /* 0x0000040000057882 */ /* 0x000fe20000000000 */
[----:B------:R-:W-:Y:S01]  /*0fa0*/  IADD3 R4, PT, PT, R4, R7, RZ ;  /* 0x0000000704047210 */ /* 0x000fe20007ffe0ff */
[----:B------:R-:W-:-:S05]  /*0fb0*/  UIADD3 UR4, UPT, UPT, -UR4, URZ, URZ ;  /* 0x000000ff04047290 */ /* 0x000fca000fffe1ff */
[----:B------:R-:W1:Y:S01]  /*0fc0*/  LDC.64 R2, c[0x0][0x388] ;  /* 0x0000e200ff027b82 */ /* 0x000e620000000a00 */
[----:B0-----:R-:W-:-:S06]  /*0fd0*/  ULEA UR5, UR6, UR5, 0x18 ;  /* 0x0000000506057291 */ /* 0x001fcc000f8ec0ff */
[----:B------:R-:W-:Y:S01]  /*0fe0*/  LEA R4, R4, UR5, 0x2 ;  /* 0x0000000504047c11 */ /* 0x000fe2000f8e10ff */
[----:B-1----:R-:W-:-:S03]  /*0ff0*/  IMAD.WIDE.U32 R2, R7, 0x4, R2 ;  /* 0x0000000407027825 */ /* 0x002fc600078e0002 */
[----:B------:R-:W-:-:S07]  /*1000*/  MOV R5, R2 ;  /* 0x0000000200057202 */ /* 0x000fce0000000f00 */
.L_x_11:
[----:B------:R-:W-:Y:S01]  /*1010*/  IMAD.MOV.U32 R2, RZ, RZ, R5 ;  /* 0x000000ffff027224 */ /* 0x000fe200078e0005 */
[----:B------:R0:W1:Y:S05]  /*1020*/  LDS R6, [R4] ;  /* 0x0000000004067984 */ /* 0x00006a0000000800 */
[----:B------:R2:W1:Y:S01]  /*1030*/  LDG.E R2, desc[UR12][R2.64] ;  /* 0x0000000c02027981 */ /* 0x000462000c1e1900 */
[----:B------:R-:W-:Y:S01]  /*1040*/  UIADD3 UR4, UPT, UPT, UR4, 0x1, URZ ;  /* 0x0000000104047890 */ /* 0x000fe2000fffe0ff */
[----:B------:R-:W-:Y:S02]  /*1050*/  IADD3 R5, P0, PT, R5, 0x4, RZ ;  /* 0x0000000405057810 */ /* 0x000fe40007f1e0ff */
[----:B0-----:R-:W-:Y:S01]  /*1060*/  IADD3 R4, PT, PT, R4, 0x4, RZ ;  /* 0x0000000404047810 */ /* 0x001fe20007ffe0ff */
[----:B------:R-:W-:Y:S01]  /*1070*/  UISETP.NE.AND UP0, UPT, UR4, URZ, UPT ;  /* 0x000000ff0400728c */ /* 0x000fe2000bf05270 */
[----:B--2---:R-:W-:Y:S01]  /*1080*/  IADD3.X R3, PT, PT, RZ, R3, RZ, P0, !PT ;  /* 0x00000003ff037210 */ /* 0x004fe200007fe4ff */
[----:B-1----:R-:W-:-:S07]  /*1090*/  FFMA R19, R6, R2, R19 ;  /* 0x0000000206137223 */ /* 0x002fce0000000013 */
[----:B------:R-:W-:Y:S05]  /*10a0*/  BRA.U UP0, `(.L_x_11) ;  /* 0xfffffffd00d87547 */ /* 0x000fea000b83ffff */
.L_x_6:
[----:B------:R-:W0:Y:S02]  /*10b0*/  LDC.64 R2, c[0x0][0x390] ;  /* 0x0000e400ff027b82 */ /* 0x000e240000000a00 */
[----:B0-----:R-:W-:-:S05]  /*10c0*/  IMAD.WIDE R2, R0, 0x4, R2 ;  /* 0x0000000400027825 */ /* 0x001fca00078e0202 */
[----:B------:R-:W-:Y:S01]  /*10d0*/  STG.E desc[UR12][R2.64], R19 ;  /* 0x0000001302007986 */ /* 0x000fe2000c10190c */
[----:B------:R-:W-:Y:S05]  /*10e0*/  EXIT ;  /* 0x000000000000794d */ /* 0x000fea0003800000 */
.L_x_12:
[----:B------:R-:W-:-:S00]  /*10f0*/  BRA `(.L_x_12) ;  /* 0xfffffffc00fc7947 */ /* 0x000fc0000383ffff */
[----:B------:R-:W-:-:S00]  /*1100*/  NOP ;  /* 0x0000000000007918 */ /* 0x000fc00000000000 */
[----:B------:R-:W-:-:S00]  /*1110*/  NOP ;  /* 0x0000000000007918 */ /* 0x000fc00000000000 */
[----:B------:R-:W-:-:S00]  /*1120*/  NOP ;  /* 0x0000000000007918 */ /* 0x000fc00000000000 */
[----:B------:R-:W-:-:S00]  /*1130*/  NOP ;  /* 0x0000000000007918 */ /* 0x000fc00000000000 */
[----:B------:R-:W-:-:S00]  /*1140*/  NOP ;  /* 0x0000000000007918 */ /* 0x000fc00000000000 */
[----:B------:R-:W-:-:S00]  /*1150*/  NOP ;  /* 0x0000000000007918 */ /* 0x000fc00000000000 */
[----:B------:R-:W-:-:S00]  /*1160*/  NOP ;  /* 0x0000000000007918 */ /* 0x000fc00000000000 */
[----:B------:R-:W-:-:S00]  /*1170*/  NOP ;  /* 0x0000000000007918 */ /* 0x000fc00000000000 */
.L_x_13:


//--------------------- .nv.shared._Z6conv1dPfS_S_iii --------------------------
	.section	.nv.shared._Z6conv1dPfS_S_iii,"aw",@nobits
	.sectionflags	@""
	.align	16
	.zero		1024


//--------------------- .nv.shared.reserved.0     --------------------------
	.section	.nv.shared.reserved.0,"aw",@nobits
	.weak		__nv_reservedSMEM_offset_0_alias
	.size		__nv_reservedSMEM_offset_0_alias, 0, 64
	.other		__nv_reservedSMEM_offset_0_alias,@"STO_CUDA_RESERVED_SHARED STV_DEFAULT"
__nv_reservedSMEM_offset_0_alias:
	.zero		0
	.zero		64


//--------------------- .nv.constant0._Z6conv1dPfS_S_iii --------------------------
	.section	.nv.constant0._Z6conv1dPfS_S_iii,"a",@progbits
	.sectionflags	@""
	.align	4
.nv.constant0._Z6conv1dPfS_S_iii:
	.zero		932


//--------------------- SYMBOLS --------------------------

	.type		.nv.reservedSmem.offset0,@object
	.size		.nv.reservedSmem.offset0,0x4
	.type		.nv.reservedSmem.cap,@object
	.size		.nv.reservedSmem.cap,0x4
